	.headerflags	@"EF_CUDA_TEXMODE_UNIFIED EF_CUDA_64BIT_ADDRESS EF_CUDA_ACCELERATORS EF_CUDA_SM90 EF_CUDA_VIRTUAL_SM(EF_CUDA_SM90)"
	.elftype	@"ET_EXEC"


//--------------------- .nv.info                  --------------------------
	.section	.nv.info,"",@"SHT_CUDA_INFO"
	.align	4


	//----- nvinfo : EIATTR_REGCOUNT
	.align		4
        /*0000*/ 	.byte	0x04, 0x2f
        /*0002*/ 	.short	(.L_1 - .L_0)
	.align		4
.L_0:
        /*0004*/ 	.word	index@(triton_poi_fused_convolution_relu_13)
        /*0008*/ 	.word	0x00000012


	//----- nvinfo : EIATTR_MIN_STACK_SIZE
	.align		4
.L_1:
        /*000c*/ 	.byte	0x04, 0x12
        /*000e*/ 	.short	(.L_3 - .L_2)
	.align		4
.L_2:
        /*0010*/ 	.word	index@(triton_poi_fused_convolution_relu_13)
        /*0014*/ 	.word	0x00000000


	//----- nvinfo : EIATTR_FRAME_SIZE
	.align		4
.L_3:
        /*0018*/ 	.byte	0x04, 0x11
        /*001a*/ 	.short	(.L_5 - .L_4)
	.align		4
.L_4:
        /*001c*/ 	.word	index@(triton_poi_fused_convolution_relu_13)
        /*0020*/ 	.word	0x00000000


	//----- nvinfo : EIATTR_MIN_STACK_SIZE
	.align		4
.L_5:
        /*0024*/ 	.byte	0x04, 0x12
        /*0026*/ 	.short	(.L_7 - .L_6)
	.align		4
.L_6:
        /*0028*/ 	.word	index@(triton_poi_fused_convolution_relu_13)
        /*002c*/ 	.word	0x00000000
.L_7:


//--------------------- .nv.info.triton_poi_fused_convolution_relu_13 --------------------------
	.section	.nv.info.triton_poi_fused_convolution_relu_13,"",@"SHT_CUDA_INFO"
	.sectionflags	@""
	.align	4


	//----- nvinfo : EIATTR_CUDA_API_VERSION
	.align		4
        /*0000*/ 	.byte	0x04, 0x37
        /*0002*/ 	.short	(.L_9 - .L_8)
.L_8:
        /*0004*/ 	.word	0x0000007c


	//----- nvinfo : EIATTR_KPARAM_INFO
	.align		4
.L_9:
        /*0008*/ 	.byte	0x04, 0x17
        /*000a*/ 	.short	(.L_11 - .L_10)
.L_10:
        /*000c*/ 	.word	0x00000000
        /*0010*/ 	.short	0x0002
        /*0012*/ 	.short	0x0010
        /*0014*/ 	.byte	0x00, 0xf0, 0x11, 0x00


	//----- nvinfo : EIATTR_KPARAM_INFO
	.align		4
.L_11:
        /*0018*/ 	.byte	0x04, 0x17
        /*001a*/ 	.short	(.L_13 - .L_12)
.L_12:
        /*001c*/ 	.word	0x00000000
        /*0020*/ 	.short	0x0001
        /*0022*/ 	.short	0x0008
        /*0024*/ 	.byte	0x00, 0xf4, 0x21, 0x00


	//----- nvinfo : EIATTR_KPARAM_INFO
	.align		4
.L_13:
        /*0028*/ 	.byte	0x04, 0x17
        /*002a*/ 	.short	(.L_15 - .L_14)
.L_14:
        /*002c*/ 	.word	0x00000000
        /*0030*/ 	.short	0x0000
        /*0032*/ 	.short	0x0000
        /*0034*/ 	.byte	0x00, 0xf4, 0x21, 0x00


	//----- nvinfo : EIATTR_SPARSE_MMA_MASK
	.align		4
.L_15:
        /*0038*/ 	.byte	0x03, 0x50
        /*003a*/ 	.short	0x0000


	//----- nvinfo : EIATTR_MAXREG_COUNT
	.align		4
        /*003c*/ 	.byte	0x03, 0x1b
        /*003e*/ 	.short	0x00ff


	//----- nvinfo : EIATTR_EXIT_INSTR_OFFSETS
	.align		4
        /*0040*/ 	.byte	0x04, 0x1c
        /*0042*/ 	.short	(.L_17 - .L_16)


	//   ....[0]....
.L_16:
        /*0044*/ 	.word	0x000002d0


	//----- nvinfo : EIATTR_REQNTID
	.align		4
.L_17:
        /*0048*/ 	.byte	0x04, 0x10
        /*004a*/ 	.short	(.L_19 - .L_18)
.L_18:
        /*004c*/ 	.word	0x00000080
        /*0050*/ 	.word	0x00000001
        /*0054*/ 	.word	0x00000001


	//----- nvinfo : EIATTR_CBANK_PARAM_SIZE
	.align		4
.L_19:
        /*0058*/ 	.byte	0x03, 0x19
        /*005a*/ 	.short	0x0014


	//----- nvinfo : EIATTR_PARAM_CBANK
	.align		4
        /*005c*/ 	.byte	0x04, 0x0a
        /*005e*/ 	.short	(.L_21 - .L_20)
	.align		4
.L_20:
        /*0060*/ 	.word	index@(.nv.constant0.triton_poi_fused_convolution_relu_13)
        /*0064*/ 	.short	0x0210
        /*0066*/ 	.short	0x0014


	//----- nvinfo : EIATTR_SW_WAR
	.align		4
.L_21:
        /*0068*/ 	.byte	0x04, 0x36
        /*006a*/ 	.short	(.L_23 - .L_22)
.L_22:
        /*006c*/ 	.word	0x00000008
.L_23:


//--------------------- .nv.callgraph             --------------------------
	.section	.nv.callgraph,"",@"SHT_CUDA_CALLGRAPH"
	.align	4
	.sectionentsize	8
	.align		4
        /*0000*/ 	.word	0x00000000
	.align		4
        /*0004*/ 	.word	0xffffffff
	.align		4
        /*0008*/ 	.word	0x00000000
	.align		4
        /*000c*/ 	.word	0xfffffffe
	.align		4
        /*0010*/ 	.word	0x00000000
	.align		4
        /*0014*/ 	.word	0xfffffffd
	.align		4
        /*0018*/ 	.word	0x00000000
	.align		4
        /*001c*/ 	.word	0xfffffffc


//--------------------- .text.triton_poi_fused_convolution_relu_13 --------------------------
	.section	.text.triton_poi_fused_convolution_relu_13,"ax",@progbits
	.align	128
        .global         triton_poi_fused_convolution_relu_13
        .type           triton_poi_fused_convolution_relu_13,@function
        .size           triton_poi_fused_convolution_relu_13,(.L_x_1 - triton_poi_fused_convolution_relu_13)
        .other          triton_poi_fused_convolution_relu_13,@"STO_CUDA_ENTRY STV_DEFAULT"
triton_poi_fused_convolution_relu_13:
.text.triton_poi_fused_convolution_relu_13:
[----:B------:R-:W-:Y:S01]  /*0000*/  LDC R1, c[0x0][0x28] ;  /* 0x00000a00ff017b82 */ /* 0x000fe20000000800 */
[----:B------:R-:W1:Y:S07]  /*0010*/  S2R R0, SR_TID.X ;  /* 0x0000000000007919 */ /* 0x000e6e0000002100 */
[----:B------:R-:W2:Y:S01]  /*0020*/  LDC.64 R4, c[0x0][0x218] ;  /* 0x00008600ff047b82 */ /* 0x000ea20000000a00 */
[----:B------:R-:W-:Y:S01]  /*0030*/  ULDC.64 UR4, c[0x0][0x208] ;  /* 0x0000820000047ab9 */ /* 0x000fe20000000a00 */
[----:B------:R-:W3:Y:S06]  /*0040*/  S2R R7, SR_CTAID.X ;  /* 0x0000000000077919 */ /* 0x000eec0000002500 */
[----:B------:R-:W4:Y:S01]  /*0050*/  LDC.64 R2, c[0x0][0x210] ;  /* 0x00008400ff027b82 */ /* 0x000f220000000a00 */
[----:B-1----:R-:W-:Y:S01]  /*0060*/  IMAD.SHL.U32 R0, R0, 0x4, RZ ;  /* 0x0000000400007824 */ /* 0x002fe200078e00ff */
[----:B---3--:R-:W-:-:S04]  /*0070*/  SHF.R.S32.HI R6, RZ, 0x15, R7 ;  /* 0x00000015ff067819 */ /* 0x008fc80000011407 */
[----:B------:R-:W-:-:S05]  /*0080*/  LOP3.LUT R0, R0, 0x1fc, RZ, 0xc0, !PT ;  /* 0x000001fc00007812 */ /* 0x000fca00078ec0ff */
[----:B------:R-:W-:Y:S01]  /*0090*/  IMAD R7, R7, 0x400, R0 ;  /* 0x0000040007077824 */ /* 0x000fe200078e0200 */
[----:B------:R-:W-:-:S03]  /*00a0*/  SGXT R0, R6, 0x1 ;  /* 0x000000010600781a */ /* 0x000fc60000000200 */
[----:B----4-:R-:W-:Y:S01]  /*00b0*/  IMAD.WIDE R2, R7, 0x4, R2 ;  /* 0x0000000407027825 */ /* 0x010fe200078e0202 */
[----:B------:R-:W-:-:S04]  /*00c0*/  LEA.HI R0, R0, R7, RZ, 0x8 ;  /* 0x0000000700007211 */ /* 0x000fc800078f40ff */
[----:B------:R-:W-:Y:S01]  /*00d0*/  LOP3.LUT R0, R0, 0xffffff00, RZ, 0xc0, !PT ;  /* 0xffffff0000007812 */ /* 0x000fe200078ec0ff */
[----:B------:R-:W3:Y:S04]  /*00e0*/  LDG.E.128 R12, desc[UR4][R2.64+0x800] ;  /* 0x00080004020c7981 */ /* 0x000ee8000c1e1d00 */
[----:B------:R-:W-:-:S04]  /*00f0*/  IMAD.IADD R9, R7, 0x1, -R0 ;  /* 0x0000000107097824 */ /* 0x000fc800078e0a00 */
[----:B--2---:R-:W-:Y:S02]  /*0100*/  IMAD.WIDE R4, R9, 0x4, R4 ;  /* 0x0000000409047825 */ /* 0x004fe400078e0204 */
[----:B------:R-:W2:Y:S04]  /*0110*/  LDG.E.128 R8, desc[UR4][R2.64] ;  /* 0x0000000402087981 */ /* 0x000ea8000c1e1d00 */
[----:B------:R-:W3:Y:S02]  /*0120*/  LDG.E.EL.128 R4, desc[UR4][R4.64] ;  /* 0x0000000404047981 */ /* 0x000ee4000c2e1d00 */
[CC--:B---3--:R-:W-:Y:S01]  /*0130*/  FSETP.GEU.AND P6, PT, R12.reuse, -R4.reuse, PT ;  /* 0x800000040c00720b */ /* 0x0c8fe20003fce000 */
[--C-:B------:R-:W-:Y:S01]  /*0140*/  FADD R12, R12, R4.reuse ;  /* 0x000000040c0c7221 */ /* 0x100fe20000000000 */
[C---:B--2---:R-:W-:Y:S01]  /*0150*/  FSETP.GEU.AND P2, PT, R8.reuse, -R4, PT ;  /* 0x800000040800720b */ /* 0x044fe20003f4e000 */
[----:B------:R-:W-:Y:S01]  /*0160*/  FADD R8, R8, R4 ;  /* 0x0000000408087221 */ /* 0x000fe20000000000 */
[----:B------:R-:W-:-:S02]  /*0170*/  FSETP.GEU.AND P5, PT, R13, -R5, PT ;  /* 0x800000050d00720b */ /* 0x000fc40003fae000 */
[----:B------:R-:W-:Y:S01]  /*0180*/  SEL R4, R12, RZ, P6 ;  /* 0x000000ff0c047207 */ /* 0x000fe20003000000 */
[----:B------:R-:W-:Y:S01]  /*0190*/  FADD R13, R13, R5 ;  /* 0x000000050d0d7221 */ /* 0x000fe20000000000 */
[CC--:B------:R-:W-:Y:S01]  /*01a0*/  FSETP.GEU.AND P4, PT, R14.reuse, -R6.reuse, PT ;  /* 0x800000060e00720b */ /* 0x0c0fe20003f8e000 */
[--C-:B------:R-:W-:Y:S01]  /*01b0*/  FADD R14, R14, R6.reuse ;  /* 0x000000060e0e7221 */ /* 0x100fe20000000000 */
[C---:B------:R-:W-:Y:S01]  /*01c0*/  FSETP.GEU.AND P3, PT, R15.reuse, -R7, PT ;  /* 0x800000070f00720b */ /* 0x040fe20003f6e000 */
[----:B------:R-:W-:Y:S01]  /*01d0*/  FADD R15, R15, R7 ;  /* 0x000000070f0f7221 */ /* 0x000fe20000000000 */
[C---:B------:R-:W-:Y:S01]  /*01e0*/  FSETP.GEU.AND P1, PT, R9.reuse, -R5, PT ;  /* 0x800000050900720b */ /* 0x040fe20003f2e000 */
[----:B------:R-:W-:Y:S01]  /*01f0*/  FADD R9, R9, R5 ;  /* 0x0000000509097221 */ /* 0x000fe20000000000 */
[C---:B------:R-:W-:Y:S01]  /*0200*/  FSETP.GEU.AND P0, PT, R10.reuse, -R6, PT ;  /* 0x800000060a00720b */ /* 0x040fe20003f0e000 */
[----:B------:R-:W-:Y:S01]  /*0210*/  FADD R10, R10, R6 ;  /* 0x000000060a0a7221 */ /* 0x000fe20000000000 */
[C---:B------:R-:W-:Y:S01]  /*0220*/  FSETP.GEU.AND P6, PT, R11.reuse, -R7, PT ;  /* 0x800000070b00720b */ /* 0x040fe20003fce000 */
[----:B------:R-:W-:Y:S01]  /*0230*/  FADD R11, R11, R7 ;  /* 0x000000070b0b7221 */ /* 0x000fe20000000000 */
[----:B------:R-:W-:-:S02]  /*0240*/  SEL R5, R13, RZ, P5 ;  /* 0x000000ff0d057207 */ /* 0x000fc40002800000 */
[----:B------:R-:W-:Y:S02]  /*0250*/  SEL R6, R14, RZ, P4 ;  /* 0x000000ff0e067207 */ /* 0x000fe40002000000 */
[----:B------:R-:W-:Y:S02]  /*0260*/  SEL R7, R15, RZ, P3 ;  /* 0x000000ff0f077207 */ /* 0x000fe40001800000 */
[----:B------:R-:W-:Y:S02]  /*0270*/  SEL R8, R8, RZ, P2 ;  /* 0x000000ff08087207 */ /* 0x000fe40001000000 */
[----:B------:R-:W-:Y:S02]  /*0280*/  SEL R9, R9, RZ, P1 ;  /* 0x000000ff09097207 */ /* 0x000fe40000800000 */
[----:B------:R-:W-:Y:S02]  /*0290*/  SEL R10, R10, RZ, P0 ;  /* 0x000000ff0a0a7207 */ /* 0x000fe40000000000 */
[----:B------:R-:W-:Y:S01]  /*02a0*/  SEL R11, R11, RZ, P6 ;  /* 0x000000ff0b0b7207 */ /* 0x000fe20003000000 */
[----:B------:R-:W-:Y:S04]  /*02b0*/  STG.E.128 desc[UR4][R2.64+0x800], R4 ;  /* 0x0008000402007986 */ /* 0x000fe8000c101d04 */
[----:B------:R-:W-:Y:S01]  /*02c0*/  STG.E.128 desc[UR4][R2.64], R8 ;  /* 0x0000000802007986 */ /* 0x000fe2000c101d04 */
[----:B------:R-:W-:Y:S05]  /*02d0*/  EXIT ;  /* 0x000000000000794d */ /* 0x000fea0003800000 */
.L_x_0:
[----:B------:R-:W-:-:S00]  /*02e0*/  BRA `(.L_x_0) ;  /* 0xfffffffc00fc7947 */ /* 0x000fc0000383ffff */
[----:B------:R-:W-:-:S00]  /*02f0*/  NOP ;  /* 0x0000000000007918 */ /* 0x000fc00000000000 */
        /* <DEDUP_REMOVED lines=8> */
.L_x_1:


//--------------------- .nv.constant0.triton_poi_fused_convolution_relu_13 --------------------------
	.section	.nv.constant0.triton_poi_fused_convolution_relu_13,"a",@progbits
	.sectionflags	@""
	.align	4
.nv.constant0.triton_poi_fused_convolution_relu_13:
	.zero		548
